	.headerflags	@"EF_CUDA_TEXMODE_UNIFIED EF_CUDA_64BIT_ADDRESS EF_CUDA_ACCELERATORS EF_CUDA_SM90 EF_CUDA_VIRTUAL_SM(EF_CUDA_SM90)"
	.elftype	@"ET_EXEC"


//--------------------- .nv.info                  --------------------------
	.section	.nv.info,"",@"SHT_CUDA_INFO"
	.align	4


	//----- nvinfo : EIATTR_REGCOUNT
	.align		4
        /*0000*/ 	.byte	0x04, 0x2f
        /*0002*/ 	.short	(.L_1 - .L_0)
	.align		4
.L_0:
        /*0004*/ 	.word	index@(triton_poi_fused_convolution_sigmoid_1)
        /*0008*/ 	.word	0x0000000c


	//----- nvinfo : EIATTR_MIN_STACK_SIZE
	.align		4
.L_1:
        /*000c*/ 	.byte	0x04, 0x12
        /*000e*/ 	.short	(.L_3 - .L_2)
	.align		4
.L_2:
        /*0010*/ 	.word	index@(triton_poi_fused_convolution_sigmoid_1)
        /*0014*/ 	.word	0x00000000


	//----- nvinfo : EIATTR_FRAME_SIZE
	.align		4
.L_3:
        /*0018*/ 	.byte	0x04, 0x11
        /*001a*/ 	.short	(.L_5 - .L_4)
	.align		4
.L_4:
        /*001c*/ 	.word	index@(triton_poi_fused_convolution_sigmoid_1)
        /*0020*/ 	.word	0x00000000


	//----- nvinfo : EIATTR_MIN_STACK_SIZE
	.align		4
.L_5:
        /*0024*/ 	.byte	0x04, 0x12
        /*0026*/ 	.short	(.L_7 - .L_6)
	.align		4
.L_6:
        /*0028*/ 	.word	index@(triton_poi_fused_convolution_sigmoid_1)
        /*002c*/ 	.word	0x00000000
.L_7:


//--------------------- .nv.info.triton_poi_fused_convolution_sigmoid_1 --------------------------
	.section	.nv.info.triton_poi_fused_convolution_sigmoid_1,"",@"SHT_CUDA_INFO"
	.sectionflags	@""
	.align	4


	//----- nvinfo : EIATTR_CUDA_API_VERSION
	.align		4
        /*0000*/ 	.byte	0x04, 0x37
        /*0002*/ 	.short	(.L_9 - .L_8)
.L_8:
        /*0004*/ 	.word	0x0000007c


	//----- nvinfo : EIATTR_KPARAM_INFO
	.align		4
.L_9:
        /*0008*/ 	.byte	0x04, 0x17
        /*000a*/ 	.short	(.L_11 - .L_10)
.L_10:
        /*000c*/ 	.word	0x00000000
        /*0010*/ 	.short	0x0002
        /*0012*/ 	.short	0x0010
        /*0014*/ 	.byte	0x00, 0xf0, 0x11, 0x00


	//----- nvinfo : EIATTR_KPARAM_INFO
	.align		4
.L_11:
        /*0018*/ 	.byte	0x04, 0x17
        /*001a*/ 	.short	(.L_13 - .L_12)
.L_12:
        /*001c*/ 	.word	0x00000000
        /*0020*/ 	.short	0x0001
        /*0022*/ 	.short	0x0008
        /*0024*/ 	.byte	0x00, 0xf4, 0x21, 0x00


	//----- nvinfo : EIATTR_KPARAM_INFO
	.align		4
.L_13:
        /*0028*/ 	.byte	0x04, 0x17
        /*002a*/ 	.short	(.L_15 - .L_14)
.L_14:
        /*002c*/ 	.word	0x00000000
        /*0030*/ 	.short	0x0000
        /*0032*/ 	.short	0x0000
        /*0034*/ 	.byte	0x00, 0xf4, 0x21, 0x00


	//----- nvinfo : EIATTR_SPARSE_MMA_MASK
	.align		4
.L_15:
        /*0038*/ 	.byte	0x03, 0x50
        /*003a*/ 	.short	0x0000


	//----- nvinfo : EIATTR_MAXREG_COUNT
	.align		4
        /*003c*/ 	.byte	0x03, 0x1b
        /*003e*/ 	.short	0x00ff


	//----- nvinfo : EIATTR_EXIT_INSTR_OFFSETS
	.align		4
        /*0040*/ 	.byte	0x04, 0x1c
        /*0042*/ 	.short	(.L_17 - .L_16)


	//   ....[0]....
.L_16:
        /*0044*/ 	.word	0x00000300


	//----- nvinfo : EIATTR_REQNTID
	.align		4
.L_17:
        /*0048*/ 	.byte	0x04, 0x10
        /*004a*/ 	.short	(.L_19 - .L_18)
.L_18:
        /*004c*/ 	.word	0x00000080
        /*0050*/ 	.word	0x00000001
        /*0054*/ 	.word	0x00000001


	//----- nvinfo : EIATTR_CBANK_PARAM_SIZE
	.align		4
.L_19:
        /*0058*/ 	.byte	0x03, 0x19
        /*005a*/ 	.short	0x0014


	//----- nvinfo : EIATTR_PARAM_CBANK
	.align		4
        /*005c*/ 	.byte	0x04, 0x0a
        /*005e*/ 	.short	(.L_21 - .L_20)
	.align		4
.L_20:
        /*0060*/ 	.word	index@(.nv.constant0.triton_poi_fused_convolution_sigmoid_1)
        /*0064*/ 	.short	0x0210
        /*0066*/ 	.short	0x0014


	//----- nvinfo : EIATTR_SW_WAR
	.align		4
.L_21:
        /*0068*/ 	.byte	0x04, 0x36
        /*006a*/ 	.short	(.L_23 - .L_22)
.L_22:
        /*006c*/ 	.word	0x00000008
.L_23:


//--------------------- .nv.callgraph             --------------------------
	.section	.nv.callgraph,"",@"SHT_CUDA_CALLGRAPH"
	.align	4
	.sectionentsize	8
	.align		4
        /*0000*/ 	.word	0x00000000
	.align		4
        /*0004*/ 	.word	0xffffffff
	.align		4
        /*0008*/ 	.word	0x00000000
	.align		4
        /*000c*/ 	.word	0xfffffffe
	.align		4
        /*0010*/ 	.word	0x00000000
	.align		4
        /*0014*/ 	.word	0xfffffffd
	.align		4
        /*0018*/ 	.word	0x00000000
	.align		4
        /*001c*/ 	.word	0xfffffffc


//--------------------- .text.triton_poi_fused_convolution_sigmoid_1 --------------------------
	.section	.text.triton_poi_fused_convolution_sigmoid_1,"ax",@progbits
	.align	128
        .global         triton_poi_fused_convolution_sigmoid_1
        .type           triton_poi_fused_convolution_sigmoid_1,@function
        .size           triton_poi_fused_convolution_sigmoid_1,(.L_x_1 - triton_poi_fused_convolution_sigmoid_1)
        .other          triton_poi_fused_convolution_sigmoid_1,@"STO_CUDA_ENTRY STV_DEFAULT"
triton_poi_fused_convolution_sigmoid_1:
.text.triton_poi_fused_convolution_sigmoid_1:
[----:B------:R-:W-:Y:S01]  /*0000*/  LDC R1, c[0x0][0x28] ;  /* 0x00000a00ff017b82 */ /* 0x000fe20000000800 */
[----:B------:R-:W1:Y:S07]  /*0010*/  S2R R0, SR_TID.X ;  /* 0x0000000000007919 */ /* 0x000e6e0000002100 */
[----:B------:R-:W2:Y:S01]  /*0020*/  LDC.64 R4, c[0x0][0x218] ;  /* 0x00008600ff047b82 */ /* 0x000ea20000000a00 */
[----:B------:R-:W-:Y:S01]  /*0030*/  ULDC.64 UR4, c[0x0][0x208] ;  /* 0x0000820000047ab9 */ /* 0x000fe20000000a00 */
[----:B------:R-:W3:Y:S06]  /*0040*/  S2R R7, SR_CTAID.X ;  /* 0x0000000000077919 */ /* 0x000eec0000002500 */
[----:B------:R-:W4:Y:S01]  /*0050*/  LDC.64 R2, c[0x0][0x210] ;  /* 0x00008400ff027b82 */ /* 0x000f220000000a00 */
[----:B-1----:R-:W-:-:S02]  /*0060*/  SHF.L.U32 R0, R0, 0x1, RZ ;  /* 0x0000000100007819 */ /* 0x002fc400000006ff */
[----:B---3--:R-:W-:Y:S02]  /*0070*/  SHF.R.S32.HI R6, RZ, 0x17, R7 ;  /* 0x00000017ff067819 */ /* 0x008fe40000011407 */
[----:B------:R-:W-:Y:S02]  /*0080*/  LOP3.LUT R0, R0, 0xfe, RZ, 0xc0, !PT ;  /* 0x000000fe00007812 */ /* 0x000fe400078ec0ff */
[----:B------:R-:W-:Y:S02]  /*0090*/  SGXT R6, R6, 0x1 ;  /* 0x000000010606781a */ /* 0x000fe40000000200 */
[----:B------:R-:W-:-:S04]  /*00a0*/  LEA R7, R7, R0, 0x8 ;  /* 0x0000000007077211 */ /* 0x000fc800078e40ff */
[----:B------:R-:W-:Y:S01]  /*00b0*/  LEA.HI R6, R6, R7, RZ, 0xc ;  /* 0x0000000706067211 */ /* 0x000fe200078f60ff */
[----:B----4-:R-:W-:-:S03]  /*00c0*/  IMAD.WIDE R2, R7, 0x4, R2 ;  /* 0x0000000407027825 */ /* 0x010fc600078e0202 */
[----:B------:R-:W-:-:S05]  /*00d0*/  SHF.R.S32.HI R6, RZ, 0xc, R6 ;  /* 0x0000000cff067819 */ /* 0x000fca0000011406 */
[----:B------:R-:W-:-:S05]  /*00e0*/  IMAD.HI R0, R6, 0x55555556, RZ ;  /* 0x5555555606007827 */ /* 0x000fca00078e02ff */
[----:B------:R-:W-:-:S05]  /*00f0*/  LEA.HI R9, R0, R0, RZ, 0x1 ;  /* 0x0000000000097211 */ /* 0x000fca00078f08ff */
[----:B------:R-:W-:Y:S02]  /*0100*/  IMAD R9, R9, -0x3, R6 ;  /* 0xfffffffd09097824 */ /* 0x000fe400078e0206 */
[----:B------:R-:W3:Y:S02]  /*0110*/  LDG.E.64 R6, desc[UR4][R2.64] ;  /* 0x0000000402067981 */ /* 0x000ee4000c1e1b00 */
[----:B--2---:R-:W-:-:S06]  /*0120*/  IMAD.WIDE R4, R9, 0x4, R4 ;  /* 0x0000000409047825 */ /* 0x004fcc00078e0204 */
[----:B------:R-:W3:Y:S02]  /*0130*/  LDG.E.EL R4, desc[UR4][R4.64] ;  /* 0x0000000404047981 */ /* 0x000ee4000c2e1900 */
[--C-:B---3--:R-:W-:Y:S01]  /*0140*/  FADD R6, R6, R4.reuse ;  /* 0x0000000406067221 */ /* 0x108fe20000000000 */
[----:B------:R-:W-:-:S03]  /*0150*/  FADD R7, R7, R4 ;  /* 0x0000000407077221 */ /* 0x000fc60000000000 */
[----:B------:R-:W-:Y:S01]  /*0160*/  FADD R6, RZ, -R6 ;  /* 0x80000006ff067221 */ /* 0x000fe20000000000 */
[----:B------:R-:W-:-:S03]  /*0170*/  FADD R7, RZ, -R7 ;  /* 0x80000007ff077221 */ /* 0x000fc60000000000 */
[----:B------:R-:W-:Y:S01]  /*0180*/  FMUL R6, R6, 1.4426950216293334961 ;  /* 0x3fb8aa3b06067820 */ /* 0x000fe20000400000 */
[----:B------:R-:W-:-:S04]  /*0190*/  FMUL R7, R7, 1.4426950216293334961 ;  /* 0x3fb8aa3b07077820 */ /* 0x000fc80000400000 */
[----:B------:R-:W-:Y:S02]  /*01a0*/  FSETP.GEU.AND P0, PT, R6, -126, PT ;  /* 0xc2fc00000600780b */ /* 0x000fe40003f0e000 */
[----:B------:R-:W-:-:S11]  /*01b0*/  FSETP.GEU.AND P1, PT, R7, -126, PT ;  /* 0xc2fc00000700780b */ /* 0x000fd60003f2e000 */
[----:B------:R-:W-:Y:S02]  /*01c0*/  @!P0 FMUL R6, R6, 0.5 ;  /* 0x3f00000006068820 */ /* 0x000fe40000400000 */
[----:B------:R-:W-:Y:S02]  /*01d0*/  @!P1 FMUL R7, R7, 0.5 ;  /* 0x3f00000007079820 */ /* 0x000fe40000400000 */
[----:B------:R-:W1:Y:S08]  /*01e0*/  MUFU.EX2 R0, R6 ;  /* 0x0000000600007308 */ /* 0x000e700000000800 */
[----:B------:R-:W2:Y:S01]  /*01f0*/  MUFU.EX2 R4, R7 ;  /* 0x0000000700047308 */ /* 0x000ea20000000800 */
[----:B-1----:R-:W-:-:S04]  /*0200*/  @!P0 FMUL R0, R0, R0 ;  /* 0x0000000000008220 */ /* 0x002fc80000400000 */
[----:B------:R-:W-:Y:S01]  /*0210*/  FADD R0, R0, 1 ;  /* 0x3f80000000007421 */ /* 0x000fe20000000000 */
[----:B--2---:R-:W-:-:S04]  /*0220*/  @!P1 FMUL R4, R4, R4 ;  /* 0x0000000404049220 */ /* 0x004fc80000400000 */
[----:B------:R-:W-:Y:S01]  /*0230*/  FADD R4, R4, 1 ;  /* 0x3f80000004047421 */ /* 0x000fe20000000000 */
[----:B------:R-:W-:-:S04]  /*0240*/  FSETP.GT.AND P0, PT, R0, 8.50705917302346158658e+37, PT ;  /* 0x7e8000000000780b */ /* 0x000fc80003f04000 */
[----:B------:R-:W-:Y:S01]  /*0250*/  FSETP.GT.AND P1, PT, R4, 8.50705917302346158658e+37, PT ;  /* 0x7e8000000400780b */ /* 0x000fe20003f24000 */
[----:B------:R-:W-:-:S08]  /*0260*/  HFMA2.MMA R7, -RZ, RZ, 1.625, 0 ;  /* 0x3e800000ff077435 */ /* 0x000fd000000001ff */
[----:B------:R-:W-:-:S04]  /*0270*/  @P0 FMUL R0, R0, 0.25 ;  /* 0x3e80000000000820 */ /* 0x000fc80000400000 */
[----:B------:R-:W-:Y:S02]  /*0280*/  @P1 FMUL R4, R4, 0.25 ;  /* 0x3e80000004041820 */ /* 0x000fe40000400000 */
[----:B------:R-:W1:Y:S08]  /*0290*/  MUFU.RCP R0, R0 ;  /* 0x0000000000007308 */ /* 0x000e700000001000 */
[----:B------:R-:W2:Y:S01]  /*02a0*/  MUFU.RCP R4, R4 ;  /* 0x0000000400047308 */ /* 0x000ea20000001000 */
[----:B------:R-:W-:-:S02]  /*02b0*/  FSEL R5, R7, 1, P0 ;  /* 0x3f80000007057808 */ /* 0x000fc40000000000 */
[----:B------:R-:W-:-:S03]  /*02c0*/  FSEL R7, R7, 1, P1 ;  /* 0x3f80000007077808 */ /* 0x000fc60000800000 */
[----:B-1----:R-:W-:Y:S02]  /*02d0*/  FMUL R6, R0, R5 ;  /* 0x0000000500067220 */ /* 0x002fe40000400000 */
[----:B--2---:R-:W-:-:S05]  /*02e0*/  FMUL R7, R4, R7 ;  /* 0x0000000704077220 */ /* 0x004fca0000400000 */
[----:B------:R-:W-:Y:S01]  /*02f0*/  STG.E.64 desc[UR4][R2.64], R6 ;  /* 0x0000000602007986 */ /* 0x000fe2000c101b04 */
[----:B------:R-:W-:Y:S05]  /*0300*/  EXIT ;  /* 0x000000000000794d */ /* 0x000fea0003800000 */
.L_x_0:
[----:B------:R-:W-:-:S00]  /*0310*/  BRA `(.L_x_0) ;  /* 0xfffffffc00fc7947 */ /* 0x000fc0000383ffff */
[----:B------:R-:W-:-:S00]  /*0320*/  NOP ;  /* 0x0000000000007918 */ /* 0x000fc00000000000 */
        /* <DEDUP_REMOVED lines=13> */
.L_x_1:


//--------------------- .nv.constant0.triton_poi_fused_convolution_sigmoid_1 --------------------------
	.section	.nv.constant0.triton_poi_fused_convolution_sigmoid_1,"a",@progbits
	.sectionflags	@""
	.align	4
.nv.constant0.triton_poi_fused_convolution_sigmoid_1:
	.zero		548
